//
// Generated by NVIDIA NVVM Compiler
//
// Compiler Build ID: CL-36424714
// Cuda compilation tools, release 13.0, V13.0.88
// Based on NVVM 20.0.0
//

.version 9.0
.target sm_100
.address_size 64

	// .globl	_Z13histogram_gpujjjPjS_
// _ZZ14histogram_gpu2jjjPjS_E11s_histogram has been demoted

.visible .entry _Z13histogram_gpujjjPjS_(
	.param .u32 _Z13histogram_gpujjjPjS__param_0,
	.param .u32 _Z13histogram_gpujjjPjS__param_1,
	.param .u32 _Z13histogram_gpujjjPjS__param_2,
	.param .u64 .ptr .align 1 _Z13histogram_gpujjjPjS__param_3,
	.param .u64 .ptr .align 1 _Z13histogram_gpujjjPjS__param_4
)
{
	.reg .pred 	%p<6>;
	.reg .b32 	%r<25>;
	.reg .b64 	%rd<9>;

	ld.param.u32 	%r4, [_Z13histogram_gpujjjPjS__param_0];
	ld.param.u32 	%r6, [_Z13histogram_gpujjjPjS__param_1];
	ld.param.u32 	%r7, [_Z13histogram_gpujjjPjS__param_2];
	ld.param.u64 	%rd1, [_Z13histogram_gpujjjPjS__param_3];
	ld.param.u64 	%rd2, [_Z13histogram_gpujjjPjS__param_4];
	mov.u32 	%r8, %ntid.x;
	mov.u32 	%r9, %ctaid.x;
	mov.u32 	%r10, %tid.x;
	mad.lo.s32 	%r1, %r8, %r9, %r10;
	mov.u32 	%r11, %ntid.y;
	mov.u32 	%r12, %ctaid.y;
	mov.u32 	%r13, %tid.y;
	mad.lo.s32 	%r14, %r11, %r12, %r13;
	mov.u32 	%r15, %ntid.z;
	mov.u32 	%r16, %ctaid.z;
	mov.u32 	%r17, %tid.z;
	mad.lo.s32 	%r3, %r15, %r16, %r17;
	setp.ge.u32 	%p1, %r1, %r4;
	setp.ge.u32 	%p2, %r14, %r6;
	or.pred  	%p3, %p1, %p2;
	setp.ge.u32 	%p4, %r3, %r7;
	or.pred  	%p5, %p3, %p4;
	@%p5 bra 	$L__BB0_2;
	cvta.to.global.u64 	%rd3, %rd1;
	cvta.to.global.u64 	%rd4, %rd2;
	mad.lo.s32 	%r18, %r6, %r3, %r14;
	mad.lo.s32 	%r19, %r18, %r4, %r1;
	mul.wide.u32 	%rd5, %r19, 4;
	add.s64 	%rd6, %rd3, %rd5;
	ld.global.u32 	%r20, [%rd6];
	add.s32 	%r21, %r20, -1;
	mul.hi.u32 	%r22, %r21, 1374389535;
	shr.u32 	%r23, %r22, 5;
	mul.wide.u32 	%rd7, %r23, 4;
	add.s64 	%rd8, %rd4, %rd7;
	atom.global.add.u32 	%r24, [%rd8], 1;
$L__BB0_2:
	ret;

}
	// .globl	_Z14histogram_gpu2jjjPjS_
.visible .entry _Z14histogram_gpu2jjjPjS_(
	.param .u32 _Z14histogram_gpu2jjjPjS__param_0,
	.param .u32 _Z14histogram_gpu2jjjPjS__param_1,
	.param .u32 _Z14histogram_gpu2jjjPjS__param_2,
	.param .u64 .ptr .align 1 _Z14histogram_gpu2jjjPjS__param_3,
	.param .u64 .ptr .align 1 _Z14histogram_gpu2jjjPjS__param_4
)
{
	.reg .pred 	%p<10>;
	.reg .b32 	%r<57>;
	.reg .b64 	%rd<9>;
	// demoted variable
	.shared .align 4 .b8 _ZZ14histogram_gpu2jjjPjS_E11s_histogram[40];
	ld.param.u32 	%r9, [_Z14histogram_gpu2jjjPjS__param_0];
	ld.param.u32 	%r10, [_Z14histogram_gpu2jjjPjS__param_1];
	ld.param.u32 	%r11, [_Z14histogram_gpu2jjjPjS__param_2];
	ld.param.u64 	%rd2, [_Z14histogram_gpu2jjjPjS__param_3];
	ld.param.u64 	%rd3, [_Z14histogram_gpu2jjjPjS__param_4];
	cvta.to.global.u64 	%rd1, %rd3;
	mov.u32 	%r1, %ntid.x;
	mov.u32 	%r12, %ctaid.x;
	mov.u32 	%r2, %tid.x;
	mad.lo.s32 	%r3, %r1, %r12, %r2;
	mov.u32 	%r13, %ntid.y;
	mov.u32 	%r14, %ctaid.y;
	mov.u32 	%r4, %tid.y;
	mad.lo.s32 	%r5, %r13, %r14, %r4;
	mov.u32 	%r15, %ntid.z;
	mov.u32 	%r16, %ctaid.z;
	mov.u32 	%r6, %tid.z;
	mad.lo.s32 	%r7, %r15, %r16, %r6;
	setp.gt.u32 	%p1, %r1, 9;
	shl.b32 	%r17, %r2, 2;
	mov.u32 	%r18, _ZZ14histogram_gpu2jjjPjS_E11s_histogram;
	add.s32 	%r8, %r18, %r17;
	@%p1 bra 	$L__BB1_4;
	or.b32  	%r19, %r2, %r4;
	or.b32  	%r20, %r19, %r6;
	setp.ne.s32 	%p2, %r20, 0;
	@%p2 bra 	$L__BB1_3;
	mov.b32 	%r22, 0;
	st.shared.u32 	[_ZZ14histogram_gpu2jjjPjS_E11s_histogram], %r22;
	st.shared.u32 	[_ZZ14histogram_gpu2jjjPjS_E11s_histogram+4], %r22;
	st.shared.u32 	[_ZZ14histogram_gpu2jjjPjS_E11s_histogram+8], %r22;
	st.shared.u32 	[_ZZ14histogram_gpu2jjjPjS_E11s_histogram+12], %r22;
	st.shared.u32 	[_ZZ14histogram_gpu2jjjPjS_E11s_histogram+16], %r22;
	st.shared.u32 	[_ZZ14histogram_gpu2jjjPjS_E11s_histogram+20], %r22;
	st.shared.u32 	[_ZZ14histogram_gpu2jjjPjS_E11s_histogram+24], %r22;
	st.shared.u32 	[_ZZ14histogram_gpu2jjjPjS_E11s_histogram+28], %r22;
	st.shared.u32 	[_ZZ14histogram_gpu2jjjPjS_E11s_histogram+32], %r22;
	st.shared.u32 	[_ZZ14histogram_gpu2jjjPjS_E11s_histogram+36], %r22;
	bra.uni 	$L__BB1_4;
$L__BB1_3:
	mov.b32 	%r21, 0;
	st.shared.u32 	[%r8], %r21;
$L__BB1_4:
	bar.sync 	0;
	setp.ge.u32 	%p3, %r3, %r9;
	setp.ge.u32 	%p4, %r5, %r10;
	or.pred  	%p5, %p3, %p4;
	setp.ge.u32 	%p6, %r7, %r11;
	or.pred  	%p7, %p5, %p6;
	@%p7 bra 	$L__BB1_9;
	setp.gt.u32 	%p8, %r1, 9;
	mad.lo.s32 	%r23, %r10, %r7, %r5;
	mad.lo.s32 	%r24, %r23, %r9, %r3;
	cvta.to.global.u64 	%rd4, %rd2;
	mul.wide.u32 	%rd5, %r24, 4;
	add.s64 	%rd6, %rd4, %rd5;
	ld.global.u32 	%r25, [%rd6];
	add.s32 	%r26, %r25, -1;
	mul.hi.u32 	%r27, %r26, 1374389535;
	shr.u32 	%r28, %r27, 3;
	and.b32  	%r29, %r28, 268435452;
	add.s32 	%r31, %r18, %r29;
	atom.shared.add.u32 	%r32, [%r31], 1;
	bar.sync 	0;
	@%p8 bra 	$L__BB1_8;
	or.b32  	%r35, %r2, %r4;
	or.b32  	%r36, %r35, %r6;
	setp.ne.s32 	%p9, %r36, 0;
	@%p9 bra 	$L__BB1_9;
	ld.shared.u32 	%r37, [_ZZ14histogram_gpu2jjjPjS_E11s_histogram];
	atom.global.add.u32 	%r38, [%rd1], %r37;
	ld.shared.u32 	%r39, [_ZZ14histogram_gpu2jjjPjS_E11s_histogram+4];
	atom.global.add.u32 	%r40, [%rd1+4], %r39;
	ld.shared.u32 	%r41, [_ZZ14histogram_gpu2jjjPjS_E11s_histogram+8];
	atom.global.add.u32 	%r42, [%rd1+8], %r41;
	ld.shared.u32 	%r43, [_ZZ14histogram_gpu2jjjPjS_E11s_histogram+12];
	atom.global.add.u32 	%r44, [%rd1+12], %r43;
	ld.shared.u32 	%r45, [_ZZ14histogram_gpu2jjjPjS_E11s_histogram+16];
	atom.global.add.u32 	%r46, [%rd1+16], %r45;
	ld.shared.u32 	%r47, [_ZZ14histogram_gpu2jjjPjS_E11s_histogram+20];
	atom.global.add.u32 	%r48, [%rd1+20], %r47;
	ld.shared.u32 	%r49, [_ZZ14histogram_gpu2jjjPjS_E11s_histogram+24];
	atom.global.add.u32 	%r50, [%rd1+24], %r49;
	ld.shared.u32 	%r51, [_ZZ14histogram_gpu2jjjPjS_E11s_histogram+28];
	atom.global.add.u32 	%r52, [%rd1+28], %r51;
	ld.shared.u32 	%r53, [_ZZ14histogram_gpu2jjjPjS_E11s_histogram+32];
	atom.global.add.u32 	%r54, [%rd1+32], %r53;
	ld.shared.u32 	%r55, [_ZZ14histogram_gpu2jjjPjS_E11s_histogram+36];
	atom.global.add.u32 	%r56, [%rd1+36], %r55;
	bra.uni 	$L__BB1_9;
$L__BB1_8:
	mul.wide.u32 	%rd7, %r2, 4;
	add.s64 	%rd8, %rd1, %rd7;
	ld.shared.u32 	%r33, [%r8];
	atom.global.add.u32 	%r34, [%rd8], %r33;
$L__BB1_9:
	ret;

}


// ===== COMPILED SASS (sm_100) =====

	.target	sm_100

	.elftype	@"ET_EXEC"


//--------------------- .note.nv.tkinfo           --------------------------
	.section	.note.nv.tkinfo,"",@"SHT_NOTE"
	.sectionflags	@"SHF_NOTE_NV_TKINFO"
	.tkinfo
        /*0018*/ 	.word	0x00000002
        /*0030*/ 	.string	""
        /*0030*/ 	.string	"ptxas"
        /*0030*/ 	.string	"Cuda compilation tools, release 13.0, V13.0.88"
        /*0030*/ 	.string	"Build cuda_13.0.r13.0/compiler.36424714_0"
        /*0030*/ 	.string	"-arch sm_100 -m 64 "



//--------------------- .note.nv.cuinfo           --------------------------
	.section	.note.nv.cuinfo,"",@"SHT_NOTE"
	.sectionflags	@"SHF_NOTE_NV_CUINFO"
        /*0018*/ 	.short	0x0002
        /*001a*/ 	.short	0x0064
        /*001c*/ 	.short	0x0082
	.zero		2


//--------------------- .nv.info                  --------------------------
	.section	.nv.info,"",@"SHT_CUDA_INFO"
	.align	4


	//----- nvinfo : EIATTR_REGCOUNT
	.align		4
        /*0000*/ 	.byte	0x04, 0x2f
        /*0002*/ 	.short	(.L_1 - .L_0)
	.align		4
.L_0:
        /*0004*/ 	.word	index@(_Z13histogram_gpujjjPjS_)
        /*0008*/ 	.word	0x0000000c


	//----- nvinfo : EIATTR_FRAME_SIZE
	.align		4
.L_1:
        /*000c*/ 	.byte	0x04, 0x11
        /*000e*/ 	.short	(.L_3 - .L_2)
	.align		4
.L_2:
        /*0010*/ 	.word	index@(_Z13histogram_gpujjjPjS_)
        /*0014*/ 	.word	0x00000000


	//----- nvinfo : EIATTR_REGCOUNT
	.align		4
.L_3:
        /*0018*/ 	.byte	0x04, 0x2f
        /*001a*/ 	.short	(.L_5 - .L_4)
	.align		4
.L_4:
        /*001c*/ 	.word	index@(_Z14histogram_gpu2jjjPjS_)
        /*0020*/ 	.word	0x0000001c


	//----- nvinfo : EIATTR_FRAME_SIZE
	.align		4
.L_5:
        /*0024*/ 	.byte	0x04, 0x11
        /*0026*/ 	.short	(.L_7 - .L_6)
	.align		4
.L_6:
        /*0028*/ 	.word	index@(_Z14histogram_gpu2jjjPjS_)
        /*002c*/ 	.word	0x00000000


	//----- nvinfo : EIATTR_MIN_STACK_SIZE
	.align		4
.L_7:
        /*0030*/ 	.byte	0x04, 0x12
        /*0032*/ 	.short	(.L_9 - .L_8)
	.align		4
.L_8:
        /*0034*/ 	.word	index@(_Z14histogram_gpu2jjjPjS_)
        /*0038*/ 	.word	0x00000000


	//----- nvinfo : EIATTR_MIN_STACK_SIZE
	.align		4
.L_9:
        /*003c*/ 	.byte	0x04, 0x12
        /*003e*/ 	.short	(.L_11 - .L_10)
	.align		4
.L_10:
        /*0040*/ 	.word	index@(_Z13histogram_gpujjjPjS_)
        /*0044*/ 	.word	0x00000000
.L_11:


//--------------------- .nv.compat                --------------------------
	.section	.nv.compat,"",@"SHT_CUDA_COMPAT_INFO"
	.align	4
        /*0000*/ 	.byte	0x02, 0x09, 0x00, 0x00, 0x02, 0x02, 0x01, 0x00, 0x02, 0x05, 0x05, 0x00, 0x03, 0x07, 0x01, 0x01
        /*0010*/ 	.byte	0x02, 0x03, 0x00, 0x00, 0x02, 0x06, 0x01, 0x00, 0x04, 0x0b, 0x08, 0x00, 0x09, 0x00, 0x00, 0x00
        /*0020*/ 	.byte	0x00, 0x00, 0x00, 0x00


//--------------------- .nv.info._Z14histogram_gpu2jjjPjS_ --------------------------
	.section	.nv.info._Z14histogram_gpu2jjjPjS_,"",@"SHT_CUDA_INFO"
	.sectionflags	@""
	.align	4


	//----- nvinfo : EIATTR_CUDA_API_VERSION
	.align		4
        /*0000*/ 	.byte	0x04, 0x37
        /*0002*/ 	.short	(.L_13 - .L_12)
.L_12:
        /*0004*/ 	.word	0x00000082


	//----- nvinfo : EIATTR_KPARAM_INFO
	.align		4
.L_13:
        /*0008*/ 	.byte	0x04, 0x17
        /*000a*/ 	.short	(.L_15 - .L_14)
.L_14:
        /*000c*/ 	.word	0x00000000
        /*0010*/ 	.short	0x0004
        /*0012*/ 	.short	0x0018
        /*0014*/ 	.byte	0x00, 0xf5, 0x21, 0x00


	//----- nvinfo : EIATTR_KPARAM_INFO
	.align		4
.L_15:
        /*0018*/ 	.byte	0x04, 0x17
        /*001a*/ 	.short	(.L_17 - .L_16)
.L_16:
        /*001c*/ 	.word	0x00000000
        /*0020*/ 	.short	0x0003
        /*0022*/ 	.short	0x0010
        /*0024*/ 	.byte	0x00, 0xf5, 0x21, 0x00


	//----- nvinfo : EIATTR_KPARAM_INFO
	.align		4
.L_17:
        /*0028*/ 	.byte	0x04, 0x17
        /*002a*/ 	.short	(.L_19 - .L_18)
.L_18:
        /*002c*/ 	.word	0x00000000
        /*0030*/ 	.short	0x0002
        /*0032*/ 	.short	0x0008
        /*0034*/ 	.byte	0x00, 0xf0, 0x11, 0x00


	//----- nvinfo : EIATTR_KPARAM_INFO
	.align		4
.L_19:
        /*0038*/ 	.byte	0x04, 0x17
        /*003a*/ 	.short	(.L_21 - .L_20)
.L_20:
        /*003c*/ 	.word	0x00000000
        /*0040*/ 	.short	0x0001
        /*0042*/ 	.short	0x0004
        /*0044*/ 	.byte	0x00, 0xf0, 0x11, 0x00


	//----- nvinfo : EIATTR_KPARAM_INFO
	.align		4
.L_21:
        /*0048*/ 	.byte	0x04, 0x17
        /*004a*/ 	.short	(.L_23 - .L_22)
.L_22:
        /*004c*/ 	.word	0x00000000
        /*0050*/ 	.short	0x0000
        /*0052*/ 	.short	0x0000
        /*0054*/ 	.byte	0x00, 0xf0, 0x11, 0x00


	//----- nvinfo : EIATTR_SPARSE_MMA_MASK
	.align		4
.L_23:
        /*0058*/ 	.byte	0x03, 0x50
        /*005a*/ 	.short	0x0000


	//----- nvinfo : EIATTR_MAXREG_COUNT
	.align		4
        /*005c*/ 	.byte	0x03, 0x1b
        /*005e*/ 	.short	0x00ff


	//----- nvinfo : EIATTR_NUM_BARRIERS
	.align		4
        /*0060*/ 	.byte	0x02, 0x4c
        /*0062*/ 	.byte	0x01
	.zero		1


	//----- nvinfo : EIATTR_MERCURY_ISA_VERSION
	.align		4
        /*0064*/ 	.byte	0x03, 0x5f
        /*0066*/ 	.short	0x0101


	//----- nvinfo : EIATTR_INT_WARP_WIDE_INSTR_OFFSETS
	.align		4
        /*0068*/ 	.byte	0x04, 0x31
        /*006a*/ 	.short	(.L_25 - .L_24)


	//   ....[0]....
.L_24:
        /*006c*/ 	.word	0x00000320


	//----- nvinfo : EIATTR_VRC_CTA_INIT_COUNT
	.align		4
.L_25:
        /*0070*/ 	.byte	0x02, 0x4a
	.zero		1
	.zero		1


	//----- nvinfo : EIATTR_EXIT_INSTR_OFFSETS
	.align		4
        /*0074*/ 	.byte	0x04, 0x1c
        /*0076*/ 	.short	(.L_27 - .L_26)


	//   ....[0]....
.L_26:
        /*0078*/ 	.word	0x000001e0


	//   ....[1]....
        /*007c*/ 	.word	0x000002d0


	//   ....[2]....
        /*0080*/ 	.word	0x00000500


	//   ....[3]....
        /*0084*/ 	.word	0x00000550


	//----- nvinfo : EIATTR_CBANK_PARAM_SIZE
	.align		4
.L_27:
        /*0088*/ 	.byte	0x03, 0x19
        /*008a*/ 	.short	0x0020


	//----- nvinfo : EIATTR_PARAM_CBANK
	.align		4
        /*008c*/ 	.byte	0x04, 0x0a
        /*008e*/ 	.short	(.L_29 - .L_28)
	.align		4
.L_28:
        /*0090*/ 	.word	index@(.nv.constant0._Z14histogram_gpu2jjjPjS_)
        /*0094*/ 	.short	0x0380
        /*0096*/ 	.short	0x0020


	//----- nvinfo : EIATTR_SW_WAR
	.align		4
.L_29:
        /*0098*/ 	.byte	0x04, 0x36
        /*009a*/ 	.short	(.L_31 - .L_30)
.L_30:
        /*009c*/ 	.word	0x00000008
.L_31:


//--------------------- .nv.info._Z13histogram_gpujjjPjS_ --------------------------
	.section	.nv.info._Z13histogram_gpujjjPjS_,"",@"SHT_CUDA_INFO"
	.sectionflags	@""
	.align	4


	//----- nvinfo : EIATTR_CUDA_API_VERSION
	.align		4
        /*0000*/ 	.byte	0x04, 0x37
        /*0002*/ 	.short	(.L_33 - .L_32)
.L_32:
        /*0004*/ 	.word	0x00000082


	//----- nvinfo : EIATTR_KPARAM_INFO
	.align		4
.L_33:
        /*0008*/ 	.byte	0x04, 0x17
        /*000a*/ 	.short	(.L_35 - .L_34)
.L_34:
        /*000c*/ 	.word	0x00000000
        /*0010*/ 	.short	0x0004
        /*0012*/ 	.short	0x0018
        /*0014*/ 	.byte	0x00, 0xf5, 0x21, 0x00


	//----- nvinfo : EIATTR_KPARAM_INFO
	.align		4
.L_35:
        /*0018*/ 	.byte	0x04, 0x17
        /*001a*/ 	.short	(.L_37 - .L_36)
.L_36:
        /*001c*/ 	.word	0x00000000
        /*0020*/ 	.short	0x0003
        /*0022*/ 	.short	0x0010
        /*0024*/ 	.byte	0x00, 0xf5, 0x21, 0x00


	//----- nvinfo : EIATTR_KPARAM_INFO
	.align		4
.L_37:
        /*0028*/ 	.byte	0x04, 0x17
        /*002a*/ 	.short	(.L_39 - .L_38)
.L_38:
        /*002c*/ 	.word	0x00000000
        /*0030*/ 	.short	0x0002
        /*0032*/ 	.short	0x0008
        /*0034*/ 	.byte	0x00, 0xf0, 0x11, 0x00


	//----- nvinfo : EIATTR_KPARAM_INFO
	.align		4
.L_39:
        /*0038*/ 	.byte	0x04, 0x17
        /*003a*/ 	.short	(.L_41 - .L_40)
.L_40:
        /*003c*/ 	.word	0x00000000
        /*0040*/ 	.short	0x0001
        /*0042*/ 	.short	0x0004
        /*0044*/ 	.byte	0x00, 0xf0, 0x11, 0x00


	//----- nvinfo : EIATTR_KPARAM_INFO
	.align		4
.L_41:
        /*0048*/ 	.byte	0x04, 0x17
        /*004a*/ 	.short	(.L_43 - .L_42)
.L_42:
        /*004c*/ 	.word	0x00000000
        /*0050*/ 	.short	0x0000
        /*0052*/ 	.short	0x0000
        /*0054*/ 	.byte	0x00, 0xf0, 0x11, 0x00


	//----- nvinfo : EIATTR_SPARSE_MMA_MASK
	.align		4
.L_43:
        /*0058*/ 	.byte	0x03, 0x50
        /*005a*/ 	.short	0x0000


	//----- nvinfo : EIATTR_MAXREG_COUNT
	.align		4
        /*005c*/ 	.byte	0x03, 0x1b
        /*005e*/ 	.short	0x00ff


	//----- nvinfo : EIATTR_MERCURY_ISA_VERSION
	.align		4
        /*0060*/ 	.byte	0x03, 0x5f
        /*0062*/ 	.short	0x0101


	//----- nvinfo : EIATTR_VRC_CTA_INIT_COUNT
	.align		4
        /*0064*/ 	.byte	0x02, 0x4a
	.zero		1
	.zero		1


	//----- nvinfo : EIATTR_EXIT_INSTR_OFFSETS
	.align		4
        /*0068*/ 	.byte	0x04, 0x1c
        /*006a*/ 	.short	(.L_45 - .L_44)


	//   ....[0]....
.L_44:
        /*006c*/ 	.word	0x00000120


	//   ....[1]....
        /*0070*/ 	.word	0x00000200


	//----- nvinfo : EIATTR_CBANK_PARAM_SIZE
	.align		4
.L_45:
        /*0074*/ 	.byte	0x03, 0x19
        /*0076*/ 	.short	0x0020


	//----- nvinfo : EIATTR_PARAM_CBANK
	.align		4
        /*0078*/ 	.byte	0x04, 0x0a
        /*007a*/ 	.short	(.L_47 - .L_46)
	.align		4
.L_46:
        /*007c*/ 	.word	index@(.nv.constant0._Z13histogram_gpujjjPjS_)
        /*0080*/ 	.short	0x0380
        /*0082*/ 	.short	0x0020


	//----- nvinfo : EIATTR_SW_WAR
	.align		4
.L_47:
        /*0084*/ 	.byte	0x04, 0x36
        /*0086*/ 	.short	(.L_49 - .L_48)
.L_48:
        /*0088*/ 	.word	0x00000008
.L_49:


//--------------------- .nv.callgraph             --------------------------
	.section	.nv.callgraph,"",@"SHT_CUDA_CALLGRAPH"
	.align	4
	.sectionentsize	8
	.align		4
        /*0000*/ 	.word	0x00000000
	.align		4
        /*0004*/ 	.word	0xffffffff
	.align		4
        /*0008*/ 	.word	0x00000000
	.align		4
        /*000c*/ 	.word	0xfffffffe
	.align		4
        /*0010*/ 	.word	0x00000000
	.align		4
        /*0014*/ 	.word	0xfffffffd
	.align		4
        /*0018*/ 	.word	0x00000000
	.align		4
        /*001c*/ 	.word	0xfffffffc


//--------------------- .text._Z14histogram_gpu2jjjPjS_ --------------------------
	.section	.text._Z14histogram_gpu2jjjPjS_,"ax",@progbits
	.align	128
        .global         _Z14histogram_gpu2jjjPjS_
        .type           _Z14histogram_gpu2jjjPjS_,@function
        .size           _Z14histogram_gpu2jjjPjS_,(.L_x_4 - _Z14histogram_gpu2jjjPjS_)
        .other          _Z14histogram_gpu2jjjPjS_,@"STO_CUDA_ENTRY STV_DEFAULT"
_Z14histogram_gpu2jjjPjS_:
.text._Z14histogram_gpu2jjjPjS_:
[----:B------:R-:W-:Y:S01]  /*0000*/  LDC R1, c[0x0][0x37c] ;  /* 0x0000df00ff017b82 */ /* 0x000fe20000000800 */
[----:B------:R-:W0:Y:S07]  /*0010*/  S2R R0, SR_CTAID.X ;  /* 0x0000000000007919 */ /* 0x000e2e0000002500 */
[----:B------:R-:W1:Y:S01]  /*0020*/  S2UR UR5, SR_CgaCtaId ;  /* 0x00000000000579c3 */ /* 0x000e620000008800 */
[----:B------:R-:W2:Y:S01]  /*0030*/  LDCU UR6, c[0x0][0x360] ;  /* 0x00006c00ff0677ac */ /* 0x000ea20008000800 */
[----:B------:R-:W0:Y:S01]  /*0040*/  S2R R7, SR_TID.X ;  /* 0x0000000000077919 */ /* 0x000e220000002100 */
[----:B------:R-:W3:Y:S01]  /*0050*/  LDCU UR7, c[0x0][0x364] ;  /* 0x00006c80ff0777ac */ /* 0x000ee20008000800 */
[----:B------:R-:W3:Y:S01]  /*0060*/  S2R R4, SR_CTAID.Y ;  /* 0x0000000000047919 */ /* 0x000ee20000002600 */
[----:B------:R-:W4:Y:S01]  /*0070*/  LDCU UR8, c[0x0][0x368] ;  /* 0x00006d00ff0877ac */ /* 0x000f220008000800 */
[----:B------:R-:W3:Y:S01]  /*0080*/  S2R R8, SR_TID.Y ;  /* 0x0000000000087919 */ /* 0x000ee20000002200 */
[----:B------:R-:W-:Y:S01]  /*0090*/  UMOV UR4, 0x400 ;  /* 0x0000040000047882 */ /* 0x000fe20000000000 */
[----:B------:R-:W0:Y:S01]  /*00a0*/  LDCU.64 UR10, c[0x0][0x380] ;  /* 0x00007000ff0a77ac */ /* 0x000e220008000a00 */
[----:B------:R-:W4:Y:S01]  /*00b0*/  S2R R5, SR_CTAID.Z ;  /* 0x0000000000057919 */ /* 0x000f220000002700 */
[----:B------:R-:W4:Y:S01]  /*00c0*/  S2R R10, SR_TID.Z ;  /* 0x00000000000a7919 */ /* 0x000f220000002300 */
[----:B--2---:R-:W-:-:S02]  /*00d0*/  UISETP.GT.U32.AND UP0, UPT, UR6, 0x9, UPT ;  /* 0x000000090600788c */ /* 0x004fc4000bf04070 */
[----:B-1----:R-:W-:Y:S01]  /*00e0*/  ULEA UR4, UR5, UR4, 0x18 ;  /* 0x0000000405047291 */ /* 0x002fe2000f8ec0ff */
[----:B0-----:R-:W-:-:S05]  /*00f0*/  IMAD R0, R0, UR6, R7 ;  /* 0x0000000600007c24 */ /* 0x001fca000f8e0207 */
[----:B------:R-:W-:Y:S01]  /*0100*/  LEA R6, R7, UR4, 0x2 ;  /* 0x0000000407067c11 */ /* 0x000fe2000f8e10ff */
[----:B---3--:R-:W-:Y:S02]  /*0110*/  IMAD R4, R4, UR7, R8 ;  /* 0x0000000704047c24 */ /* 0x008fe4000f8e0208 */
[----:B----4-:R-:W-:Y:S01]  /*0120*/  IMAD R5, R5, UR8, R10 ;  /* 0x0000000805057c24 */ /* 0x010fe2000f8e020a */
[----:B------:R-:W-:Y:S06]  /*0130*/  BRA.U UP0, `(.L_x_0) ;  /* 0x0000000100147547 */ /* 0x000fec000b800000 */
[----:B------:R-:W-:-:S13]  /*0140*/  LOP3.LUT P0, RZ, R10, R7, R8, 0xfe, !PT ;  /* 0x000000070aff7212 */ /* 0x000fda000780fe08 */
[----:B------:R-:W-:Y:S04]  /*0150*/  @!P0 STS.128 [UR4], RZ ;  /* 0x000000ffff008988 */ /* 0x000fe80008000c04 */
[----:B------:R-:W-:Y:S04]  /*0160*/  @!P0 STS.128 [UR4+0x10], RZ ;  /* 0x000010ffff008988 */ /* 0x000fe80008000c04 */
[----:B------:R-:W-:Y:S04]  /*0170*/  @!P0 STS.64 [UR4+0x20], RZ ;  /* 0x000020ffff008988 */ /* 0x000fe80008000a04 */
[----:B------:R0:W-:Y:S02]  /*0180*/  @P0 STS [R6], RZ ;  /* 0x000000ff06000388 */ /* 0x0001e40000000800 */
.L_x_0:
[----:B------:R-:W1:Y:S01]  /*0190*/  LDCU UR5, c[0x0][0x388] ;  /* 0x00007100ff0577ac */ /* 0x000e620008000800 */
[----:B------:R-:W-:Y:S01]  /*01a0*/  BAR.SYNC.DEFER_BLOCKING 0x0 ;  /* 0x0000000000007b1d */ /* 0x000fe20000010000 */
[----:B------:R-:W-:-:S04]  /*01b0*/  ISETP.GE.U32.AND P0, PT, R4, UR11, PT ;  /* 0x0000000b04007c0c */ /* 0x000fc8000bf06070 */
[----:B------:R-:W-:-:S04]  /*01c0*/  ISETP.GE.U32.OR P0, PT, R0, UR10, P0 ;  /* 0x0000000a00007c0c */ /* 0x000fc80008706470 */
[----:B-1----:R-:W-:-:S13]  /*01d0*/  ISETP.GE.U32.OR P0, PT, R5, UR5, P0 ;  /* 0x0000000505007c0c */ /* 0x002fda0008706470 */
[----:B------:R-:W-:Y:S05]  /*01e0*/  @P0 EXIT ;  /* 0x000000000000094d */ /* 0x000fea0003800000 */
[----:B------:R-:W1:Y:S01]  /*01f0*/  LDC.64 R2, c[0x0][0x390] ;  /* 0x0000e400ff027b82 */ /* 0x000e620000000a00 */
[----:B------:R-:W2:Y:S01]  /*0200*/  LDCU.64 UR8, c[0x0][0x358] ;  /* 0x00006b00ff0877ac */ /* 0x000ea20008000a00 */
[----:B------:R-:W-:-:S04]  /*0210*/  IMAD R5, R5, UR11, R4 ;  /* 0x0000000b05057c24 */ /* 0x000fc8000f8e0204 */
[----:B------:R-:W-:-:S04]  /*0220*/  IMAD R5, R5, UR10, R0 ;  /* 0x0000000a05057c24 */ /* 0x000fc8000f8e0200 */
[----:B-1----:R-:W-:-:S06]  /*0230*/  IMAD.WIDE.U32 R2, R5, 0x4, R2 ;  /* 0x0000000405027825 */ /* 0x002fcc00078e0002 */
[----:B--2---:R-:W2:Y:S02]  /*0240*/  LDG.E R2, desc[UR8][R2.64] ;  /* 0x0000000802027981 */ /* 0x004ea4000c1e1900 */
[----:B--2---:R-:W-:-:S05]  /*0250*/  IADD3 R0, PT, PT, R2, -0x1, RZ ;  /* 0xffffffff02007810 */ /* 0x004fca0007ffe0ff */
[----:B------:R-:W-:-:S05]  /*0260*/  IMAD.HI.U32 R0, R0, 0x51eb851f, RZ ;  /* 0x51eb851f00007827 */ /* 0x000fca00078e00ff */
[----:B------:R-:W-:-:S04]  /*0270*/  SHF.R.U32.HI R0, RZ, 0x3, R0 ;  /* 0x00000003ff007819 */ /* 0x000fc80000011600 */
[----:B------:R-:W-:-:S05]  /*0280*/  LOP3.LUT R0, R0, 0xffffffc, RZ, 0xc0, !PT ;  /* 0x0ffffffc00007812 */ /* 0x000fca00078ec0ff */
[----:B------:R1:W-:Y:S01]  /*0290*/  ATOMS.POPC.INC.32 RZ, [R0+UR4] ;  /* 0x0000000000ff7f8c */ /* 0x0003e2000d800004 */
[----:B------:R-:W-:Y:S06]  /*02a0*/  BAR.SYNC.DEFER_BLOCKING 0x0 ;  /* 0x0000000000007b1d */ /* 0x000fec0000010000 */
[----:B------:R-:W-:Y:S05]  /*02b0*/  BRA.U UP0, `(.L_x_1) ;  /* 0x0000000100947547 */ /* 0x000fea000b800000 */
[----:B------:R-:W-:-:S13]  /*02c0*/  LOP3.LUT P0, RZ, R10, R7, R8, 0xfe, !PT ;  /* 0x000000070aff7212 */ /* 0x000fda000780fe08 */
[----:B------:R-:W-:Y:S05]  /*02d0*/  @P0 EXIT ;  /* 0x000000000000094d */ /* 0x000fea0003800000 */
[----:B------:R-:W2:Y:S01]  /*02e0*/  LDS.128 R8, [UR4] ;  /* 0x00000004ff087984 */ /* 0x000ea20008000c00 */
[----:B------:R-:W3:Y:S01]  /*02f0*/  LDCU.64 UR6, c[0x0][0x398] ;  /* 0x00007300ff0677ac */ /* 0x000ee20008000a00 */
[----:B------:R-:W4:Y:S01]  /*0300*/  LDC.64 R14, c[0x0][0x398] ;  /* 0x0000e600ff0e7b82 */ /* 0x000f220000000a00 */
[----:B-1----:R-:W1:Y:S01]  /*0310*/  S2R R0, SR_LANEID ;  /* 0x0000000000007919 */ /* 0x002e620000000000 */
[----:B------:R-:W-:Y:S02]  /*0320*/  VOTEU.ANY UR5, UPT, PT ;  /* 0x0000000000057886 */ /* 0x000fe400038e0100 */
[----:B------:R-:W-:Y:S01]  /*0330*/  UFLO.U32 UR10, UR5 ;  /* 0x00000005000a72bd */ /* 0x000fe200080e0000 */
[----:B0-----:R-:W0:Y:S01]  /*0340*/  LDS.128 R4, [UR4+0x10] ;  /* 0x00001004ff047984 */ /* 0x001e220008000c00 */
[----:B------:R-:W-:-:S03]  /*0350*/  UPOPC UR5, UR5 ;  /* 0x00000005000572bf */ /* 0x000fc60008000000 */
[----:B------:R-:W5:Y:S01]  /*0360*/  LDS.64 R12, [UR4+0x20] ;  /* 0x00002004ff0c7984 */ /* 0x000f620008000a00 */
[----:B---3--:R-:W-:-:S04]  /*0370*/  UIADD3 UR6, UP0, UPT, UR6, 0x4, URZ ;  /* 0x0000000406067890 */ /* 0x008fc8000ff1e0ff */
[----:B------:R-:W-:Y:S02]  /*0380*/  UIADD3.X UR7, UPT, UPT, URZ, UR7, URZ, UP0, !UPT ;  /* 0x00000007ff077290 */ /* 0x000fe400087fe4ff */
[----:B------:R-:W-:-:S04]  /*0390*/  MOV R2, UR6 ;  /* 0x0000000600027c02 */ /* 0x000fc80008000f00 */
[----:B------:R-:W-:Y:S02]  /*03a0*/  MOV R3, UR7 ;  /* 0x0000000700037c02 */ /* 0x000fe40008000f00 */
[----:B-1----:R-:W-:Y:S01]  /*03b0*/  ISETP.EQ.U32.AND P0, PT, R0, UR10, PT ;  /* 0x0000000a00007c0c */ /* 0x002fe2000bf02070 */
[----:B--2---:R-:W-:Y:S02]  /*03c0*/  IMAD R17, R8, UR5, RZ ;  /* 0x0000000508117c24 */ /* 0x004fe4000f8e02ff */
[----:B------:R-:W-:Y:S02]  /*03d0*/  IMAD R9, R9, UR5, RZ ;  /* 0x0000000509097c24 */ /* 0x000fe4000f8e02ff */
[----:B------:R-:W-:Y:S02]  /*03e0*/  IMAD R19, R10, UR5, RZ ;  /* 0x000000050a137c24 */ /* 0x000fe4000f8e02ff */
[----:B------:R-:W-:Y:S02]  /*03f0*/  IMAD R11, R11, UR5, RZ ;  /* 0x000000050b0b7c24 */ /* 0x000fe4000f8e02ff */
[----:B0-----:R-:W-:-:S04]  /*0400*/  IMAD R21, R4, UR5, RZ ;  /* 0x0000000504157c24 */ /* 0x001fc8000f8e02ff */
[----:B----4-:R-:W-:Y:S01]  /*0410*/  @P0 REDG.E.ADD.STRONG.GPU desc[UR8][R14.64], R17 ;  /* 0x000000110e00098e */ /* 0x010fe2000c12e108 */
[----:B------:R-:W-:Y:S02]  /*0420*/  IMAD R5, R5, UR5, RZ ;  /* 0x0000000505057c24 */ /* 0x000fe4000f8e02ff */
[----:B------:R-:W-:Y:S01]  /*0430*/  IMAD R23, R6, UR5, RZ ;  /* 0x0000000506177c24 */ /* 0x000fe2000f8e02ff */
[----:B------:R-:W-:Y:S01]  /*0440*/  @P0 REDG.E.ADD.STRONG.GPU desc[UR8][R2.64], R9 ;  /* 0x000000090200098e */ /* 0x000fe2000c12e108 */
[----:B------:R-:W-:Y:S02]  /*0450*/  IMAD R7, R7, UR5, RZ ;  /* 0x0000000507077c24 */ /* 0x000fe4000f8e02ff */
[----:B-----5:R-:W-:Y:S01]  /*0460*/  IMAD R25, R12, UR5, RZ ;  /* 0x000000050c197c24 */ /* 0x020fe2000f8e02ff */
[----:B------:R-:W-:Y:S01]  /*0470*/  @P0 REDG.E.ADD.STRONG.GPU desc[UR8][R2.64+0x4], R19 ;  /* 0x000004130200098e */ /* 0x000fe2000c12e108 */
[----:B------:R-:W-:-:S03]  /*0480*/  IMAD R13, R13, UR5, RZ ;  /* 0x000000050d0d7c24 */ /* 0x000fc6000f8e02ff */
[----:B------:R-:W-:Y:S04]  /*0490*/  @P0 REDG.E.ADD.STRONG.GPU desc[UR8][R2.64+0x8], R11 ;  /* 0x0000080b0200098e */ /* 0x000fe8000c12e108 */
[----:B------:R-:W-:Y:S04]  /*04a0*/  @P0 REDG.E.ADD.STRONG.GPU desc[UR8][R2.64+0xc], R21 ;  /* 0x00000c150200098e */ /* 0x000fe8000c12e108 */
[----:B------:R-:W-:Y:S04]  /*04b0*/  @P0 REDG.E.ADD.STRONG.GPU desc[UR8][R2.64+0x10], R5 ;  /* 0x000010050200098e */ /* 0x000fe8000c12e108 */
[----:B------:R-:W-:Y:S04]  /*04c0*/  @P0 REDG.E.ADD.STRONG.GPU desc[UR8][R2.64+0x14], R23 ;  /* 0x000014170200098e */ /* 0x000fe8000c12e108 */
[----:B------:R-:W-:Y:S04]  /*04d0*/  @P0 REDG.E.ADD.STRONG.GPU desc[UR8][R2.64+0x18], R7 ;  /* 0x000018070200098e */ /* 0x000fe8000c12e108 */
[----:B------:R-:W-:Y:S04]  /*04e0*/  @P0 REDG.E.ADD.STRONG.GPU desc[UR8][R2.64+0x1c], R25 ;  /* 0x00001c190200098e */ /* 0x000fe8000c12e108 */
[----:B------:R-:W-:Y:S01]  /*04f0*/  @P0 REDG.E.ADD.STRONG.GPU desc[UR8][R2.64+0x20], R13 ;  /* 0x0000200d0200098e */ /* 0x000fe2000c12e108 */
[----:B------:R-:W-:Y:S05]  /*0500*/  EXIT ;  /* 0x000000000000794d */ /* 0x000fea0003800000 */
.L_x_1:
[----:B------:R-:W2:Y:S01]  /*0510*/  LDS R5, [R6] ;  /* 0x0000000006057984 */ /* 0x000ea20000000800 */
[----:B------:R-:W3:Y:S02]  /*0520*/  LDC.64 R2, c[0x0][0x398] ;  /* 0x0000e600ff027b82 */ /* 0x000ee40000000a00 */
[----:B---3--:R-:W-:-:S05]  /*0530*/  IMAD.WIDE.U32 R2, R7, 0x4, R2 ;  /* 0x0000000407027825 */ /* 0x008fca00078e0002 */
[----:B--2---:R-:W-:Y:S01]  /*0540*/  REDG.E.ADD.STRONG.GPU desc[UR8][R2.64], R5 ;  /* 0x000000050200798e */ /* 0x004fe2000c12e108 */
[----:B------:R-:W-:Y:S05]  /*0550*/  EXIT ;  /* 0x000000000000794d */ /* 0x000fea0003800000 */
.L_x_2:
[----:B------:R-:W-:-:S00]  /*0560*/  BRA `(.L_x_2) ;  /* 0xfffffffc00fc7947 */ /* 0x000fc0000383ffff */
[----:B------:R-:W-:-:S00]  /*0570*/  NOP ;  /* 0x0000000000007918 */ /* 0x000fc00000000000 */
        /* <DEDUP_REMOVED lines=8> */
.L_x_4:


//--------------------- .text._Z13histogram_gpujjjPjS_ --------------------------
	.section	.text._Z13histogram_gpujjjPjS_,"ax",@progbits
	.align	128
        .global         _Z13histogram_gpujjjPjS_
        .type           _Z13histogram_gpujjjPjS_,@function
        .size           _Z13histogram_gpujjjPjS_,(.L_x_5 - _Z13histogram_gpujjjPjS_)
        .other          _Z13histogram_gpujjjPjS_,@"STO_CUDA_ENTRY STV_DEFAULT"
_Z13histogram_gpujjjPjS_:
.text._Z13histogram_gpujjjPjS_:
[----:B------:R-:W-:Y:S01]  /*0000*/  LDC R1, c[0x0][0x37c] ;  /* 0x0000df00ff017b82 */ /* 0x000fe20000000800 */
[----:B------:R-:W0:Y:S01]  /*0010*/  S2R R4, SR_CTAID.Y ;  /* 0x0000000000047919 */ /* 0x000e220000002600 */
[----:B------:R-:W1:Y:S01]  /*0020*/  LDCU UR4, c[0x0][0x360] ;  /* 0x00006c00ff0477ac */ /* 0x000e620008000800 */
[----:B------:R-:W0:Y:S01]  /*0030*/  S2R R5, SR_TID.Y ;  /* 0x0000000000057919 */ /* 0x000e220000002200 */
[----:B------:R-:W0:Y:S01]  /*0040*/  LDCU UR5, c[0x0][0x364] ;  /* 0x00006c80ff0577ac */ /* 0x000e220008000800 */
[----:B------:R-:W1:Y:S01]  /*0050*/  S2R R0, SR_CTAID.X ;  /* 0x0000000000007919 */ /* 0x000e620000002500 */
[----:B------:R-:W2:Y:S01]  /*0060*/  LDCU.64 UR8, c[0x0][0x380] ;  /* 0x00007000ff0877ac */ /* 0x000ea20008000a00 */
[----:B------:R-:W1:Y:S01]  /*0070*/  S2R R3, SR_TID.X ;  /* 0x0000000000037919 */ /* 0x000e620000002100 */
[----:B------:R-:W3:Y:S01]  /*0080*/  LDCU UR6, c[0x0][0x368] ;  /* 0x00006d00ff0677ac */ /* 0x000ee20008000800 */
[----:B------:R-:W3:Y:S01]  /*0090*/  S2R R2, SR_CTAID.Z ;  /* 0x0000000000027919 */ /* 0x000ee20000002700 */
[----:B------:R-:W4:Y:S01]  /*00a0*/  LDCU UR7, c[0x0][0x388] ;  /* 0x00007100ff0777ac */ /* 0x000f220008000800 */
[----:B------:R-:W3:Y:S01]  /*00b0*/  S2R R7, SR_TID.Z ;  /* 0x0000000000077919 */ /* 0x000ee20000002300 */
[----:B0-----:R-:W-:-:S05]  /*00c0*/  IMAD R4, R4, UR5, R5 ;  /* 0x0000000504047c24 */ /* 0x001fca000f8e0205 */
[----:B--2---:R-:W-:Y:S01]  /*00d0*/  ISETP.GE.U32.AND P0, PT, R4, UR9, PT ;  /* 0x0000000904007c0c */ /* 0x004fe2000bf06070 */
[----:B-1----:R-:W-:-:S05]  /*00e0*/  IMAD R0, R0, UR4, R3 ;  /* 0x0000000400007c24 */ /* 0x002fca000f8e0203 */
[----:B------:R-:W-:Y:S01]  /*00f0*/  ISETP.GE.U32.OR P0, PT, R0, UR8, P0 ;  /* 0x0000000800007c0c */ /* 0x000fe20008706470 */
[----:B---3--:R-:W-:-:S05]  /*0100*/  IMAD R5, R2, UR6, R7 ;  /* 0x0000000602057c24 */ /* 0x008fca000f8e0207 */
[----:B----4-:R-:W-:-:S13]  /*0110*/  ISETP.GE.U32.OR P0, PT, R5, UR7, P0 ;  /* 0x0000000705007c0c */ /* 0x010fda0008706470 */
[----:B------:R-:W-:Y:S05]  /*0120*/  @P0 EXIT ;  /* 0x000000000000094d */ /* 0x000fea0003800000 */
[----:B------:R-:W0:Y:S01]  /*0130*/  LDC.64 R2, c[0x0][0x390] ;  /* 0x0000e400ff027b82 */ /* 0x000e220000000a00 */
[----:B------:R-:W1:Y:S01]  /*0140*/  LDCU.64 UR4, c[0x0][0x358] ;  /* 0x00006b00ff0477ac */ /* 0x000e620008000a00 */
[----:B------:R-:W-:-:S04]  /*0150*/  IMAD R5, R5, UR9, R4 ;  /* 0x0000000905057c24 */ /* 0x000fc8000f8e0204 */
[----:B------:R-:W-:-:S04]  /*0160*/  IMAD R5, R5, UR8, R0 ;  /* 0x0000000805057c24 */ /* 0x000fc8000f8e0200 */
[----:B0-----:R-:W-:Y:S02]  /*0170*/  IMAD.WIDE.U32 R2, R5, 0x4, R2 ;  /* 0x0000000405027825 */ /* 0x001fe400078e0002 */
[----:B------:R-:W0:Y:S04]  /*0180*/  LDC.64 R4, c[0x0][0x398] ;  /* 0x0000e600ff047b82 */ /* 0x000e280000000a00 */
[----:B-1----:R-:W2:Y:S01]  /*0190*/  LDG.E R2, desc[UR4][R2.64] ;  /* 0x0000000402027981 */ /* 0x002ea2000c1e1900 */
[----:B------:R-:W-:Y:S01]  /*01a0*/  HFMA2 R9, -RZ, RZ, 0, 5.9604644775390625e-08 ;  /* 0x00000001ff097431 */ /* 0x000fe200000001ff */
[----:B--2---:R-:W-:-:S05]  /*01b0*/  IADD3 R0, PT, PT, R2, -0x1, RZ ;  /* 0xffffffff02007810 */ /* 0x004fca0007ffe0ff */
[----:B------:R-:W-:-:S05]  /*01c0*/  IMAD.HI.U32 R0, R0, 0x51eb851f, RZ ;  /* 0x51eb851f00007827 */ /* 0x000fca00078e00ff */
[----:B------:R-:W-:-:S05]  /*01d0*/  SHF.R.U32.HI R7, RZ, 0x5, R0 ;  /* 0x00000005ff077819 */ /* 0x000fca0000011600 */
[----:B0-----:R-:W-:-:S05]  /*01e0*/  IMAD.WIDE.U32 R4, R7, 0x4, R4 ;  /* 0x0000000407047825 */ /* 0x001fca00078e0004 */
[----:B------:R-:W-:Y:S01]  /*01f0*/  REDG.E.ADD.STRONG.GPU desc[UR4][R4.64], R9 ;  /* 0x000000090400798e */ /* 0x000fe2000c12e104 */
[----:B------:R-:W-:Y:S05]  /*0200*/  EXIT ;  /* 0x000000000000794d */ /* 0x000fea0003800000 */
.L_x_3:
        /* <DEDUP_REMOVED lines=15> */
.L_x_5:


//--------------------- .nv.shared._Z14histogram_gpu2jjjPjS_ --------------------------
	.section	.nv.shared._Z14histogram_gpu2jjjPjS_,"aw",@nobits
	.sectionflags	@""
	.align	4
.nv.shared._Z14histogram_gpu2jjjPjS_:
	.zero		1064


//--------------------- .nv.shared.reserved.0     --------------------------
	.section	.nv.shared.reserved.0,"aw",@nobits
	.weak		__nv_reservedSMEM_offset_0_alias
	.size		__nv_reservedSMEM_offset_0_alias, 0, 64
	.other		__nv_reservedSMEM_offset_0_alias,@"STO_CUDA_RESERVED_SHARED STV_DEFAULT"
__nv_reservedSMEM_offset_0_alias:
	.zero		0
	.zero		64


//--------------------- .nv.constant0._Z14histogram_gpu2jjjPjS_ --------------------------
	.section	.nv.constant0._Z14histogram_gpu2jjjPjS_,"a",@progbits
	.sectionflags	@""
	.align	4
.nv.constant0._Z14histogram_gpu2jjjPjS_:
	.zero		928


//--------------------- .nv.constant0._Z13histogram_gpujjjPjS_ --------------------------
	.section	.nv.constant0._Z13histogram_gpujjjPjS_,"a",@progbits
	.sectionflags	@""
	.align	4
.nv.constant0._Z13histogram_gpujjjPjS_:
	.zero		928


//--------------------- SYMBOLS --------------------------

	.type		.nv.reservedSmem.offset0,@object
	.size		.nv.reservedSmem.offset0,0x4
	.type		.nv.reservedSmem.cap,@object
	.size		.nv.reservedSmem.cap,0x4
